//
// Generated by NVIDIA NVVM Compiler
//
// Compiler Build ID: CL-36424714
// Cuda compilation tools, release 13.0, V13.0.88
// Based on NVVM 20.0.0
//

.version 9.0
.target sm_100
.address_size 64

	// .globl	_Z24CalculateHadamardProductPlS_i

.visible .entry _Z24CalculateHadamardProductPlS_i(
	.param .u64 .ptr .align 1 _Z24CalculateHadamardProductPlS_i_param_0,
	.param .u64 .ptr .align 1 _Z24CalculateHadamardProductPlS_i_param_1,
	.param .u32 _Z24CalculateHadamardProductPlS_i_param_2
)
{
	.reg .pred 	%p<4>;
	.reg .b32 	%r<10>;
	.reg .b64 	%rd<12>;

	ld.param.u64 	%rd1, [_Z24CalculateHadamardProductPlS_i_param_0];
	ld.param.u64 	%rd2, [_Z24CalculateHadamardProductPlS_i_param_1];
	ld.param.u32 	%r3, [_Z24CalculateHadamardProductPlS_i_param_2];
	mov.u32 	%r4, %tid.x;
	mov.u32 	%r5, %ctaid.x;
	mov.u32 	%r6, %ntid.x;
	mad.lo.s32 	%r1, %r5, %r6, %r4;
	div.s32 	%r2, %r1, %r3;
	setp.ge.s32 	%p1, %r2, %r3;
	setp.lt.s32 	%p2, %r3, 0;
	or.pred  	%p3, %p2, %p1;
	@%p3 bra 	$L__BB0_2;
	rem.s32 	%r7, %r1, %r3;
	cvta.to.global.u64 	%rd3, %rd1;
	cvta.to.global.u64 	%rd4, %rd2;
	mad.lo.s32 	%r8, %r2, %r3, %r7;
	mul.wide.s32 	%rd5, %r8, 8;
	add.s64 	%rd6, %rd3, %rd5;
	ld.global.u64 	%rd7, [%rd6];
	mad.lo.s32 	%r9, %r7, %r3, %r2;
	mul.wide.s32 	%rd8, %r9, 8;
	add.s64 	%rd9, %rd4, %rd8;
	ld.global.u64 	%rd10, [%rd9];
	mul.lo.s64 	%rd11, %rd10, %rd7;
	st.global.u64 	[%rd6], %rd11;
$L__BB0_2:
	ret;

}
	// .globl	_Z16FindWeightMatrixPlS_i
.visible .entry _Z16FindWeightMatrixPlS_i(
	.param .u64 .ptr .align 1 _Z16FindWeightMatrixPlS_i_param_0,
	.param .u64 .ptr .align 1 _Z16FindWeightMatrixPlS_i_param_1,
	.param .u32 _Z16FindWeightMatrixPlS_i_param_2
)
{
	.reg .pred 	%p<4>;
	.reg .b32 	%r<12>;
	.reg .b64 	%rd<11>;

	ld.param.u64 	%rd1, [_Z16FindWeightMatrixPlS_i_param_0];
	ld.param.u64 	%rd2, [_Z16FindWeightMatrixPlS_i_param_1];
	ld.param.u32 	%r3, [_Z16FindWeightMatrixPlS_i_param_2];
	mov.u32 	%r4, %ctaid.x;
	mov.u32 	%r5, %ntid.x;
	mov.u32 	%r6, %ntid.y;
	mov.u32 	%r7, %tid.x;
	mov.u32 	%r8, %tid.y;
	mad.lo.s32 	%r9, %r4, %r5, %r7;
	mad.lo.s32 	%r1, %r9, %r6, %r8;
	div.s32 	%r2, %r1, %r3;
	setp.ge.s32 	%p1, %r2, %r3;
	setp.lt.s32 	%p2, %r3, 0;
	or.pred  	%p3, %p2, %p1;
	@%p3 bra 	$L__BB1_2;
	cvta.to.global.u64 	%rd3, %rd1;
	cvta.to.global.u64 	%rd4, %rd2;
	rem.s32 	%r10, %r1, %r3;
	mad.lo.s32 	%r11, %r2, %r3, %r10;
	mul.wide.s32 	%rd5, %r11, 8;
	add.s64 	%rd6, %rd3, %rd5;
	ld.global.u64 	%rd7, [%rd6];
	add.s64 	%rd8, %rd4, %rd5;
	ld.global.u64 	%rd9, [%rd8];
	max.s64 	%rd10, %rd7, %rd9;
	st.global.u64 	[%rd6], %rd10;
$L__BB1_2:
	ret;

}
	// .globl	_Z20CalculateFinalMatrixPlS_i
.visible .entry _Z20CalculateFinalMatrixPlS_i(
	.param .u64 .ptr .align 1 _Z20CalculateFinalMatrixPlS_i_param_0,
	.param .u64 .ptr .align 1 _Z20CalculateFinalMatrixPlS_i_param_1,
	.param .u32 _Z20CalculateFinalMatrixPlS_i_param_2
)
{
	.reg .pred 	%p<4>;
	.reg .b32 	%r<19>;
	.reg .b64 	%rd<12>;

	ld.param.u64 	%rd1, [_Z20CalculateFinalMatrixPlS_i_param_0];
	ld.param.u64 	%rd2, [_Z20CalculateFinalMatrixPlS_i_param_1];
	ld.param.u32 	%r4, [_Z20CalculateFinalMatrixPlS_i_param_2];
	mov.u32 	%r5, %ctaid.x;
	mov.u32 	%r6, %nctaid.y;
	mov.u32 	%r7, %ctaid.y;
	mad.lo.s32 	%r8, %r5, %r6, %r7;
	mov.u32 	%r9, %ntid.x;
	mov.u32 	%r10, %ntid.y;
	mov.u32 	%r11, %tid.x;
	mov.u32 	%r12, %tid.y;
	mad.lo.s32 	%r13, %r8, %r9, %r11;
	mad.lo.s32 	%r1, %r13, %r10, %r12;
	shl.b32 	%r2, %r4, 1;
	div.s32 	%r3, %r1, %r2;
	setp.ge.s32 	%p1, %r3, %r2;
	setp.lt.s32 	%p2, %r4, 0;
	or.pred  	%p3, %p2, %p1;
	@%p3 bra 	$L__BB2_2;
	rem.s32 	%r14, %r1, %r2;
	cvta.to.global.u64 	%rd3, %rd2;
	cvta.to.global.u64 	%rd4, %rd1;
	rem.s32 	%r15, %r3, %r4;
	rem.s32 	%r16, %r14, %r4;
	mad.lo.s32 	%r17, %r2, %r3, %r14;
	mul.wide.s32 	%rd5, %r17, 8;
	add.s64 	%rd6, %rd3, %rd5;
	ld.global.u64 	%rd7, [%rd6];
	mad.lo.s32 	%r18, %r15, %r4, %r16;
	mul.wide.s32 	%rd8, %r18, 8;
	add.s64 	%rd9, %rd4, %rd8;
	ld.global.u64 	%rd10, [%rd9];
	mul.lo.s64 	%rd11, %rd10, %rd7;
	st.global.u64 	[%rd6], %rd11;
$L__BB2_2:
	ret;

}


// ===== COMPILED SASS (sm_100) =====

	.target	sm_100

	.elftype	@"ET_EXEC"


//--------------------- .note.nv.tkinfo           --------------------------
	.section	.note.nv.tkinfo,"",@"SHT_NOTE"
	.sectionflags	@"SHF_NOTE_NV_TKINFO"
	.tkinfo
        /*0018*/ 	.word	0x00000002
        /*0030*/ 	.string	""
        /*0030*/ 	.string	"ptxas"
        /*0030*/ 	.string	"Cuda compilation tools, release 13.0, V13.0.88"
        /*0030*/ 	.string	"Build cuda_13.0.r13.0/compiler.36424714_0"
        /*0030*/ 	.string	"-arch sm_100 -m 64 "



//--------------------- .note.nv.cuinfo           --------------------------
	.section	.note.nv.cuinfo,"",@"SHT_NOTE"
	.sectionflags	@"SHF_NOTE_NV_CUINFO"
        /*0018*/ 	.short	0x0002
        /*001a*/ 	.short	0x0064
        /*001c*/ 	.short	0x0082
	.zero		2


//--------------------- .nv.info                  --------------------------
	.section	.nv.info,"",@"SHT_CUDA_INFO"
	.align	4


	//----- nvinfo : EIATTR_REGCOUNT
	.align		4
        /*0000*/ 	.byte	0x04, 0x2f
        /*0002*/ 	.short	(.L_1 - .L_0)
	.align		4
.L_0:
        /*0004*/ 	.word	index@(_Z24CalculateHadamardProductPlS_i)
        /*0008*/ 	.word	0x0000000e


	//----- nvinfo : EIATTR_FRAME_SIZE
	.align		4
.L_1:
        /*000c*/ 	.byte	0x04, 0x11
        /*000e*/ 	.short	(.L_3 - .L_2)
	.align		4
.L_2:
        /*0010*/ 	.word	index@(_Z24CalculateHadamardProductPlS_i)
        /*0014*/ 	.word	0x00000000


	//----- nvinfo : EIATTR_REGCOUNT
	.align		4
.L_3:
        /*0018*/ 	.byte	0x04, 0x2f
        /*001a*/ 	.short	(.L_5 - .L_4)
	.align		4
.L_4:
        /*001c*/ 	.word	index@(_Z16FindWeightMatrixPlS_i)
        /*0020*/ 	.word	0x00000010


	//----- nvinfo : EIATTR_FRAME_SIZE
	.align		4
.L_5:
        /*0024*/ 	.byte	0x04, 0x11
        /*0026*/ 	.short	(.L_7 - .L_6)
	.align		4
.L_6:
        /*0028*/ 	.word	index@(_Z16FindWeightMatrixPlS_i)
        /*002c*/ 	.word	0x00000000


	//----- nvinfo : EIATTR_REGCOUNT
	.align		4
.L_7:
        /*0030*/ 	.byte	0x04, 0x2f
        /*0032*/ 	.short	(.L_9 - .L_8)
	.align		4
.L_8:
        /*0034*/ 	.word	index@(_Z20CalculateFinalMatrixPlS_i)
        /*0038*/ 	.word	0x0000000e


	//----- nvinfo : EIATTR_FRAME_SIZE
	.align		4
.L_9:
        /*003c*/ 	.byte	0x04, 0x11
        /*003e*/ 	.short	(.L_11 - .L_10)
	.align		4
.L_10:
        /*0040*/ 	.word	index@(_Z20CalculateFinalMatrixPlS_i)
        /*0044*/ 	.word	0x00000000


	//----- nvinfo : EIATTR_MIN_STACK_SIZE
	.align		4
.L_11:
        /*0048*/ 	.byte	0x04, 0x12
        /*004a*/ 	.short	(.L_13 - .L_12)
	.align		4
.L_12:
        /*004c*/ 	.word	index@(_Z20CalculateFinalMatrixPlS_i)
        /*0050*/ 	.word	0x00000000


	//----- nvinfo : EIATTR_MIN_STACK_SIZE
	.align		4
.L_13:
        /*0054*/ 	.byte	0x04, 0x12
        /*0056*/ 	.short	(.L_15 - .L_14)
	.align		4
.L_14:
        /*0058*/ 	.word	index@(_Z16FindWeightMatrixPlS_i)
        /*005c*/ 	.word	0x00000000


	//----- nvinfo : EIATTR_MIN_STACK_SIZE
	.align		4
.L_15:
        /*0060*/ 	.byte	0x04, 0x12
        /*0062*/ 	.short	(.L_17 - .L_16)
	.align		4
.L_16:
        /*0064*/ 	.word	index@(_Z24CalculateHadamardProductPlS_i)
        /*0068*/ 	.word	0x00000000
.L_17:


//--------------------- .nv.compat                --------------------------
	.section	.nv.compat,"",@"SHT_CUDA_COMPAT_INFO"
	.align	4
        /*0000*/ 	.byte	0x02, 0x09, 0x00, 0x00, 0x02, 0x02, 0x01, 0x00, 0x02, 0x05, 0x05, 0x00, 0x03, 0x07, 0x01, 0x01
        /*0010*/ 	.byte	0x02, 0x03, 0x00, 0x00, 0x02, 0x06, 0x01, 0x00, 0x04, 0x0b, 0x08, 0x00, 0x09, 0x00, 0x00, 0x00
        /*0020*/ 	.byte	0x00, 0x00, 0x00, 0x00


//--------------------- .nv.info._Z20CalculateFinalMatrixPlS_i --------------------------
	.section	.nv.info._Z20CalculateFinalMatrixPlS_i,"",@"SHT_CUDA_INFO"
	.sectionflags	@""
	.align	4


	//----- nvinfo : EIATTR_CUDA_API_VERSION
	.align		4
        /*0000*/ 	.byte	0x04, 0x37
        /*0002*/ 	.short	(.L_19 - .L_18)
.L_18:
        /*0004*/ 	.word	0x00000082


	//----- nvinfo : EIATTR_KPARAM_INFO
	.align		4
.L_19:
        /*0008*/ 	.byte	0x04, 0x17
        /*000a*/ 	.short	(.L_21 - .L_20)
.L_20:
        /*000c*/ 	.word	0x00000000
        /*0010*/ 	.short	0x0002
        /*0012*/ 	.short	0x0010
        /*0014*/ 	.byte	0x00, 0xf0, 0x11, 0x00


	//----- nvinfo : EIATTR_KPARAM_INFO
	.align		4
.L_21:
        /*0018*/ 	.byte	0x04, 0x17
        /*001a*/ 	.short	(.L_23 - .L_22)
.L_22:
        /*001c*/ 	.word	0x00000000
        /*0020*/ 	.short	0x0001
        /*0022*/ 	.short	0x0008
        /*0024*/ 	.byte	0x00, 0xf5, 0x21, 0x00


	//----- nvinfo : EIATTR_KPARAM_INFO
	.align		4
.L_23:
        /*0028*/ 	.byte	0x04, 0x17
        /*002a*/ 	.short	(.L_25 - .L_24)
.L_24:
        /*002c*/ 	.word	0x00000000
        /*0030*/ 	.short	0x0000
        /*0032*/ 	.short	0x0000
        /*0034*/ 	.byte	0x00, 0xf5, 0x21, 0x00


	//----- nvinfo : EIATTR_SPARSE_MMA_MASK
	.align		4
.L_25:
        /*0038*/ 	.byte	0x03, 0x50
        /*003a*/ 	.short	0x0000


	//----- nvinfo : EIATTR_MAXREG_COUNT
	.align		4
        /*003c*/ 	.byte	0x03, 0x1b
        /*003e*/ 	.short	0x00ff


	//----- nvinfo : EIATTR_MERCURY_ISA_VERSION
	.align		4
        /*0040*/ 	.byte	0x03, 0x5f
        /*0042*/ 	.short	0x0101


	//----- nvinfo : EIATTR_VRC_CTA_INIT_COUNT
	.align		4
        /*0044*/ 	.byte	0x02, 0x4a
	.zero		1
	.zero		1


	//----- nvinfo : EIATTR_EXIT_INSTR_OFFSETS
	.align		4
        /*0048*/ 	.byte	0x04, 0x1c
        /*004a*/ 	.short	(.L_27 - .L_26)


	//   ....[0]....
.L_26:
        /*004c*/ 	.word	0x000002b0


	//   ....[1]....
        /*0050*/ 	.word	0x00000620


	//----- nvinfo : EIATTR_CBANK_PARAM_SIZE
	.align		4
.L_27:
        /*0054*/ 	.byte	0x03, 0x19
        /*0056*/ 	.short	0x0014


	//----- nvinfo : EIATTR_PARAM_CBANK
	.align		4
        /*0058*/ 	.byte	0x04, 0x0a
        /*005a*/ 	.short	(.L_29 - .L_28)
	.align		4
.L_28:
        /*005c*/ 	.word	index@(.nv.constant0._Z20CalculateFinalMatrixPlS_i)
        /*0060*/ 	.short	0x0380
        /*0062*/ 	.short	0x0014


	//----- nvinfo : EIATTR_SW_WAR
	.align		4
.L_29:
        /*0064*/ 	.byte	0x04, 0x36
        /*0066*/ 	.short	(.L_31 - .L_30)
.L_30:
        /*0068*/ 	.word	0x00000008
.L_31:


//--------------------- .nv.info._Z16FindWeightMatrixPlS_i --------------------------
	.section	.nv.info._Z16FindWeightMatrixPlS_i,"",@"SHT_CUDA_INFO"
	.sectionflags	@""
	.align	4


	//----- nvinfo : EIATTR_CUDA_API_VERSION
	.align		4
        /*0000*/ 	.byte	0x04, 0x37
        /*0002*/ 	.short	(.L_33 - .L_32)
.L_32:
        /*0004*/ 	.word	0x00000082


	//----- nvinfo : EIATTR_KPARAM_INFO
	.align		4
.L_33:
        /*0008*/ 	.byte	0x04, 0x17
        /*000a*/ 	.short	(.L_35 - .L_34)
.L_34:
        /*000c*/ 	.word	0x00000000
        /*0010*/ 	.short	0x0002
        /*0012*/ 	.short	0x0010
        /*0014*/ 	.byte	0x00, 0xf0, 0x11, 0x00


	//----- nvinfo : EIATTR_KPARAM_INFO
	.align		4
.L_35:
        /*0018*/ 	.byte	0x04, 0x17
        /*001a*/ 	.short	(.L_37 - .L_36)
.L_36:
        /*001c*/ 	.word	0x00000000
        /*0020*/ 	.short	0x0001
        /*0022*/ 	.short	0x0008
        /*0024*/ 	.byte	0x00, 0xf5, 0x21, 0x00


	//----- nvinfo : EIATTR_KPARAM_INFO
	.align		4
.L_37:
        /*0028*/ 	.byte	0x04, 0x17
        /*002a*/ 	.short	(.L_39 - .L_38)
.L_38:
        /*002c*/ 	.word	0x00000000
        /*0030*/ 	.short	0x0000
        /*0032*/ 	.short	0x0000
        /*0034*/ 	.byte	0x00, 0xf5, 0x21, 0x00


	//----- nvinfo : EIATTR_SPARSE_MMA_MASK
	.align		4
.L_39:
        /*0038*/ 	.byte	0x03, 0x50
        /*003a*/ 	.short	0x0000


	//----- nvinfo : EIATTR_MAXREG_COUNT
	.align		4
        /*003c*/ 	.byte	0x03, 0x1b
        /*003e*/ 	.short	0x00ff


	//----- nvinfo : EIATTR_MERCURY_ISA_VERSION
	.align		4
        /*0040*/ 	.byte	0x03, 0x5f
        /*0042*/ 	.short	0x0101


	//----- nvinfo : EIATTR_VRC_CTA_INIT_COUNT
	.align		4
        /*0044*/ 	.byte	0x02, 0x4a
	.zero		1
	.zero		1


	//----- nvinfo : EIATTR_EXIT_INSTR_OFFSETS
	.align		4
        /*0048*/ 	.byte	0x04, 0x1c
        /*004a*/ 	.short	(.L_41 - .L_40)


	//   ....[0]....
.L_40:
        /*004c*/ 	.word	0x00000230


	//   ....[1]....
        /*0050*/ 	.word	0x00000370


	//----- nvinfo : EIATTR_CBANK_PARAM_SIZE
	.align		4
.L_41:
        /*0054*/ 	.byte	0x03, 0x19
        /*0056*/ 	.short	0x0014


	//----- nvinfo : EIATTR_PARAM_CBANK
	.align		4
        /*0058*/ 	.byte	0x04, 0x0a
        /*005a*/ 	.short	(.L_43 - .L_42)
	.align		4
.L_42:
        /*005c*/ 	.word	index@(.nv.constant0._Z16FindWeightMatrixPlS_i)
        /*0060*/ 	.short	0x0380
        /*0062*/ 	.short	0x0014


	//----- nvinfo : EIATTR_SW_WAR
	.align		4
.L_43:
        /*0064*/ 	.byte	0x04, 0x36
        /*0066*/ 	.short	(.L_45 - .L_44)
.L_44:
        /*0068*/ 	.word	0x00000008
.L_45:


//--------------------- .nv.info._Z24CalculateHadamardProductPlS_i --------------------------
	.section	.nv.info._Z24CalculateHadamardProductPlS_i,"",@"SHT_CUDA_INFO"
	.sectionflags	@""
	.align	4


	//----- nvinfo : EIATTR_CUDA_API_VERSION
	.align		4
        /*0000*/ 	.byte	0x04, 0x37
        /*0002*/ 	.short	(.L_47 - .L_46)
.L_46:
        /*0004*/ 	.word	0x00000082


	//----- nvinfo : EIATTR_KPARAM_INFO
	.align		4
.L_47:
        /*0008*/ 	.byte	0x04, 0x17
        /*000a*/ 	.short	(.L_49 - .L_48)
.L_48:
        /*000c*/ 	.word	0x00000000
        /*0010*/ 	.short	0x0002
        /*0012*/ 	.short	0x0010
        /*0014*/ 	.byte	0x00, 0xf0, 0x11, 0x00


	//----- nvinfo : EIATTR_KPARAM_INFO
	.align		4
.L_49:
        /*0018*/ 	.byte	0x04, 0x17
        /*001a*/ 	.short	(.L_51 - .L_50)
.L_50:
        /*001c*/ 	.word	0x00000000
        /*0020*/ 	.short	0x0001
        /*0022*/ 	.short	0x0008
        /*0024*/ 	.byte	0x00, 0xf5, 0x21, 0x00


	//----- nvinfo : EIATTR_KPARAM_INFO
	.align		4
.L_51:
        /*0028*/ 	.byte	0x04, 0x17
        /*002a*/ 	.short	(.L_53 - .L_52)
.L_52:
        /*002c*/ 	.word	0x00000000
        /*0030*/ 	.short	0x0000
        /*0032*/ 	.short	0x0000
        /*0034*/ 	.byte	0x00, 0xf5, 0x21, 0x00


	//----- nvinfo : EIATTR_SPARSE_MMA_MASK
	.align		4
.L_53:
        /*0038*/ 	.byte	0x03, 0x50
        /*003a*/ 	.short	0x0000


	//----- nvinfo : EIATTR_MAXREG_COUNT
	.align		4
        /*003c*/ 	.byte	0x03, 0x1b
        /*003e*/ 	.short	0x00ff


	//----- nvinfo : EIATTR_MERCURY_ISA_VERSION
	.align		4
        /*0040*/ 	.byte	0x03, 0x5f
        /*0042*/ 	.short	0x0101


	//----- nvinfo : EIATTR_VRC_CTA_INIT_COUNT
	.align		4
        /*0044*/ 	.byte	0x02, 0x4a
	.zero		1
	.zero		1


	//----- nvinfo : EIATTR_EXIT_INSTR_OFFSETS
	.align		4
        /*0048*/ 	.byte	0x04, 0x1c
        /*004a*/ 	.short	(.L_55 - .L_54)


	//   ....[0]....
.L_54:
        /*004c*/ 	.word	0x00000200


	//   ....[1]....
        /*0050*/ 	.word	0x00000350


	//----- nvinfo : EIATTR_CBANK_PARAM_SIZE
	.align		4
.L_55:
        /*0054*/ 	.byte	0x03, 0x19
        /*0056*/ 	.short	0x0014


	//----- nvinfo : EIATTR_PARAM_CBANK
	.align		4
        /*0058*/ 	.byte	0x04, 0x0a
        /*005a*/ 	.short	(.L_57 - .L_56)
	.align		4
.L_56:
        /*005c*/ 	.word	index@(.nv.constant0._Z24CalculateHadamardProductPlS_i)
        /*0060*/ 	.short	0x0380
        /*0062*/ 	.short	0x0014


	//----- nvinfo : EIATTR_SW_WAR
	.align		4
.L_57:
        /*0064*/ 	.byte	0x04, 0x36
        /*0066*/ 	.short	(.L_59 - .L_58)
.L_58:
        /*0068*/ 	.word	0x00000008
.L_59:


//--------------------- .nv.callgraph             --------------------------
	.section	.nv.callgraph,"",@"SHT_CUDA_CALLGRAPH"
	.align	4
	.sectionentsize	8
	.align		4
        /*0000*/ 	.word	0x00000000
	.align		4
        /*0004*/ 	.word	0xffffffff
	.align		4
        /*0008*/ 	.word	0x00000000
	.align		4
        /*000c*/ 	.word	0xfffffffe
	.align		4
        /*0010*/ 	.word	0x00000000
	.align		4
        /*0014*/ 	.word	0xfffffffd
	.align		4
        /*0018*/ 	.word	0x00000000
	.align		4
        /*001c*/ 	.word	0xfffffffc


//--------------------- .text._Z20CalculateFinalMatrixPlS_i --------------------------
	.section	.text._Z20CalculateFinalMatrixPlS_i,"ax",@progbits
	.align	128
        .global         _Z20CalculateFinalMatrixPlS_i
        .type           _Z20CalculateFinalMatrixPlS_i,@function
        .size           _Z20CalculateFinalMatrixPlS_i,(.L_x_3 - _Z20CalculateFinalMatrixPlS_i)
        .other          _Z20CalculateFinalMatrixPlS_i,@"STO_CUDA_ENTRY STV_DEFAULT"
_Z20CalculateFinalMatrixPlS_i:
.text._Z20CalculateFinalMatrixPlS_i:
[----:B------:R-:W-:Y:S08]  /*0000*/  LDC R1, c[0x0][0x37c] ;  /* 0x0000df00ff017b82 */ /* 0x000ff00000000800 */
[----:B------:R-:W0:Y:S01]  /*0010*/  LDC R0, c[0x0][0x390] ;  /* 0x0000e400ff007b82 */ /* 0x000e220000000800 */
[----:B------:R-:W1:Y:S01]  /*0020*/  S2R R8, SR_TID.X ;  /* 0x0000000000087919 */ /* 0x000e620000002100 */
[----:B------:R-:W2:Y:S01]  /*0030*/  LDCU UR5, c[0x0][0x374] ;  /* 0x00006e80ff0577ac */ /* 0x000ea20008000800 */
[----:B------:R-:W3:Y:S05]  /*0040*/  S2R R10, SR_TID.Y ;  /* 0x00000000000a7919 */ /* 0x000eea0000002200 */
[----:B------:R-:W-:Y:S08]  /*0050*/  S2UR UR4, SR_CTAID.X ;  /* 0x00000000000479c3 */ /* 0x000ff00000002500 */
[----:B------:R-:W2:Y:S01]  /*0060*/  S2UR UR6, SR_CTAID.Y ;  /* 0x00000000000679c3 */ /* 0x000ea20000002600 */
[----:B0-----:R-:W-:-:S07]  /*0070*/  IMAD.SHL.U32 R2, R0, 0x2, RZ ;  /* 0x0000000200027824 */ /* 0x001fce00078e00ff */
[----:B------:R-:W1:Y:S01]  /*0080*/  LDC R5, c[0x0][0x360] ;  /* 0x0000d800ff057b82 */ /* 0x000e620000000800 */
[----:B------:R-:W3:Y:S01]  /*0090*/  LDCU UR7, c[0x0][0x364] ;  /* 0x00006c80ff0777ac */ /* 0x000ee20008000800 */
[-C--:B------:R-:W-:Y:S02]  /*00a0*/  IABS R4, R2.reuse ;  /* 0x0000000200047213 */ /* 0x080fe40000000000 */
[----:B------:R-:W-:Y:S02]  /*00b0*/  LOP3.LUT R11, RZ, R2, RZ, 0x33, !PT ;  /* 0x00000002ff0b7212 */ /* 0x000fe400078e33ff */
[----:B------:R-:W0:Y:S01]  /*00c0*/  I2F.RP R3, R4 ;  /* 0x0000000400037306 */ /* 0x000e220000209400 */
[----:B--2---:R-:W-:-:S07]  /*00d0*/  UIMAD UR4, UR4, UR5, UR6 ;  /* 0x00000005040472a4 */ /* 0x004fce000f8e0206 */
[----:B0-----:R-:W0:Y:S02]  /*00e0*/  MUFU.RCP R3, R3 ;  /* 0x0000000300037308 */ /* 0x001e240000001000 */
[----:B0-----:R-:W-:Y:S02]  /*00f0*/  VIADD R6, R3, 0xffffffe ;  /* 0x0ffffffe03067836 */ /* 0x001fe40000000000 */
[----:B-1----:R-:W-:Y:S01]  /*0100*/  IMAD R3, R5, UR4, R8 ;  /* 0x0000000405037c24 */ /* 0x002fe2000f8e0208 */
[----:B------:R-:W-:-:S03]  /*0110*/  IABS R8, R2 ;  /* 0x0000000200087213 */ /* 0x000fc60000000000 */
[----:B------:R0:W1:Y:S02]  /*0120*/  F2I.FTZ.U32.TRUNC.NTZ R7, R6 ;  /* 0x0000000600077305 */ /* 0x000064000021f000 */
[----:B------:R-:W-:Y:S02]  /*0130*/  IMAD.MOV R8, RZ, RZ, -R8 ;  /* 0x000000ffff087224 */ /* 0x000fe400078e0a08 */
[----:B0-----:R-:W-:Y:S01]  /*0140*/  HFMA2 R6, -RZ, RZ, 0, 0 ;  /* 0x00000000ff067431 */ /* 0x001fe200000001ff */
[----:B-1----:R-:W-:-:S05]  /*0150*/  IADD3 R9, PT, PT, RZ, -R7, RZ ;  /* 0x80000007ff097210 */ /* 0x002fca0007ffe0ff */
[----:B------:R-:W-:Y:S02]  /*0160*/  IMAD.MOV.U32 R5, RZ, RZ, R9 ;  /* 0x000000ffff057224 */ /* 0x000fe400078e0009 */
[----:B---3--:R-:W-:Y:S02]  /*0170*/  IMAD R9, R3, UR7, R10 ;  /* 0x0000000703097c24 */ /* 0x008fe4000f8e020a */
[----:B------:R-:W-:-:S03]  /*0180*/  IMAD R3, R5, R4, RZ ;  /* 0x0000000405037224 */ /* 0x000fc600078e02ff */
[----:B------:R-:W-:Y:S01]  /*0190*/  IABS R5, R9 ;  /* 0x0000000900057213 */ /* 0x000fe20000000000 */
[----:B------:R-:W-:-:S04]  /*01a0*/  IMAD.HI.U32 R6, R7, R3, R6 ;  /* 0x0000000307067227 */ /* 0x000fc800078e0006 */
[----:B------:R-:W-:Y:S02]  /*01b0*/  IMAD.MOV.U32 R7, RZ, RZ, R5 ;  /* 0x000000ffff077224 */ /* 0x000fe400078e0005 */
[----:B------:R-:W-:Y:S02]  /*01c0*/  IMAD.MOV.U32 R3, RZ, RZ, R8 ;  /* 0x000000ffff037224 */ /* 0x000fe400078e0008 */
[----:B------:R-:W-:-:S04]  /*01d0*/  IMAD.HI.U32 R6, R6, R7, RZ ;  /* 0x0000000706067227 */ /* 0x000fc800078e00ff */
[----:B------:R-:W-:Y:S01]  /*01e0*/  IMAD R7, R6, R3, R7 ;  /* 0x0000000306077224 */ /* 0x000fe200078e0207 */
[----:B------:R-:W-:-:S04]  /*01f0*/  LOP3.LUT R3, R9, R2, RZ, 0x3c, !PT ;  /* 0x0000000209037212 */ /* 0x000fc800078e3cff */
[----:B------:R-:W-:Y:S02]  /*0200*/  ISETP.GT.U32.AND P1, PT, R4, R7, PT ;  /* 0x000000070400720c */ /* 0x000fe40003f24070 */
[----:B------:R-:W-:-:S11]  /*0210*/  ISETP.GE.AND P2, PT, R3, RZ, PT ;  /* 0x000000ff0300720c */ /* 0x000fd60003f46270 */
[-C--:B------:R-:W-:Y:S01]  /*0220*/  @!P1 IADD3 R7, PT, PT, R7, -R4.reuse, RZ ;  /* 0x8000000407079210 */ /* 0x080fe20007ffe0ff */
[----:B------:R-:W-:Y:S01]  /*0230*/  @!P1 VIADD R6, R6, 0x1 ;  /* 0x0000000106069836 */ /* 0x000fe20000000000 */
[----:B------:R-:W-:Y:S02]  /*0240*/  ISETP.NE.AND P1, PT, R2, RZ, PT ;  /* 0x000000ff0200720c */ /* 0x000fe40003f25270 */
[----:B------:R-:W-:-:S13]  /*0250*/  ISETP.GE.U32.AND P0, PT, R7, R4, PT ;  /* 0x000000040700720c */ /* 0x000fda0003f06070 */
[----:B------:R-:W-:-:S05]  /*0260*/  @P0 VIADD R6, R6, 0x1 ;  /* 0x0000000106060836 */ /* 0x000fca0000000000 */
[----:B------:R-:W-:-:S04]  /*0270*/  @!P2 IADD3 R6, PT, PT, -R6, RZ, RZ ;  /* 0x000000ff0606a210 */ /* 0x000fc80007ffe1ff */
[----:B------:R-:W-:-:S04]  /*0280*/  SEL R3, R11, R6, !P1 ;  /* 0x000000060b037207 */ /* 0x000fc80004800000 */
[----:B------:R-:W-:-:S04]  /*0290*/  ISETP.GE.AND P0, PT, R3, R2, PT ;  /* 0x000000020300720c */ /* 0x000fc80003f06270 */
[----:B------:R-:W-:-:S13]  /*02a0*/  ISETP.LT.OR P0, PT, R0, RZ, P0 ;  /* 0x000000ff0000720c */ /* 0x000fda0000701670 */
[----:B------:R-:W-:Y:S05]  /*02b0*/  @P0 EXIT ;  /* 0x000000000000094d */ /* 0x000fea0003800000 */
[----:B------:R-:W-:Y:S01]  /*02c0*/  IABS R6, R0 ;  /* 0x0000000000067213 */ /* 0x000fe20000000000 */
[----:B------:R-:W0:Y:S01]  /*02d0*/  LDCU.64 UR4, c[0x0][0x358] ;  /* 0x00006b00ff0477ac */ /* 0x000e220008000a00 */
[----:B------:R-:W-:Y:S02]  /*02e0*/  ISETP.GE.AND P2, PT, R9, RZ, PT ;  /* 0x000000ff0900720c */ /* 0x000fe40003f46270 */
[----:B------:R-:W1:Y:S01]  /*02f0*/  I2F.RP R8, R6 ;  /* 0x0000000600087306 */ /* 0x000e620000209400 */
[----:B------:R-:W-:Y:S01]  /*0300*/  ISETP.GT.U32.AND P0, PT, R4, R7, PT ;  /* 0x000000070400720c */ /* 0x000fe20003f04070 */
[----:B------:R-:W-:-:S05]  /*0310*/  IMAD.IADD R4, R7, 0x1, -R4 ;  /* 0x0000000107047824 */ /* 0x000fca00078e0a04 */
[----:B------:R-:W-:-:S05]  /*0320*/  SEL R4, R4, R7, !P0 ;  /* 0x0000000704047207 */ /* 0x000fca0004000000 */
[----:B------:R-:W-:Y:S01]  /*0330*/  @!P2 IMAD.MOV R4, RZ, RZ, -R4 ;  /* 0x000000ffff04a224 */ /* 0x000fe200078e0a04 */
[----:B-1----:R-:W1:Y:S04]  /*0340*/  MUFU.RCP R8, R8 ;  /* 0x0000000800087308 */ /* 0x002e680000001000 */
[----:B------:R-:W-:Y:S01]  /*0350*/  SEL R10, R11, R4, !P1 ;  /* 0x000000040b0a7207 */ /* 0x000fe20004800000 */
[----:B------:R-:W-:-:S03]  /*0360*/  IMAD.MOV.U32 R4, RZ, RZ, RZ ;  /* 0x000000ffff047224 */ /* 0x000fc600078e00ff */
[----:B------:R-:W-:Y:S01]  /*0370*/  IABS R11, R10 ;  /* 0x0000000a000b7213 */ /* 0x000fe20000000000 */
[----:B-1----:R-:W-:Y:S01]  /*0380*/  VIADD R5, R8, 0xffffffe ;  /* 0x0ffffffe08057836 */ /* 0x002fe20000000000 */
[----:B------:R-:W-:-:S05]  /*0390*/  IABS R8, R3 ;  /* 0x0000000300087213 */ /* 0x000fca0000000000 */
[----:B------:R-:W1:Y:S02]  /*03a0*/  F2I.FTZ.U32.TRUNC.NTZ R5, R5 ;  /* 0x0000000500057305 */ /* 0x000e64000021f000 */
[----:B-1----:R-:W-:-:S05]  /*03b0*/  IADD3 R7, PT, PT, RZ, -R5, RZ ;  /* 0x80000005ff077210 */ /* 0x002fca0007ffe0ff */
[----:B------:R-:W-:-:S04]  /*03c0*/  IMAD R7, R7, R6, RZ ;  /* 0x0000000607077224 */ /* 0x000fc800078e02ff */
[----:B------:R-:W-:Y:S01]  /*03d0*/  IMAD.HI.U32 R4, R5, R7, R4 ;  /* 0x0000000705047227 */ /* 0x000fe200078e0004 */
[----:B------:R-:W-:Y:S02]  /*03e0*/  MOV R7, R8 ;  /* 0x0000000800077202 */ /* 0x000fe40000000f00 */
[----:B------:R-:W1:Y:S03]  /*03f0*/  LDC.64 R8, c[0x0][0x388] ;  /* 0x0000e200ff087b82 */ /* 0x000e660000000a00 */
[----:B------:R-:W-:-:S04]  /*0400*/  IMAD.HI.U32 R5, R4, R7, RZ ;  /* 0x0000000704057227 */ /* 0x000fc800078e00ff */
[----:B------:R-:W-:-:S04]  /*0410*/  IMAD.HI.U32 R4, R4, R11, RZ ;  /* 0x0000000b04047227 */ /* 0x000fc800078e00ff */
[----:B------:R-:W-:Y:S02]  /*0420*/  IMAD.MOV R4, RZ, RZ, -R4 ;  /* 0x000000ffff047224 */ /* 0x000fe400078e0a04 */
[----:B------:R-:W-:Y:S02]  /*0430*/  IMAD.MOV R5, RZ, RZ, -R5 ;  /* 0x000000ffff057224 */ /* 0x000fe400078e0a05 */
[C---:B------:R-:W-:Y:S02]  /*0440*/  IMAD R11, R6.reuse, R4, R11 ;  /* 0x00000004060b7224 */ /* 0x040fe400078e020b */
[C---:B------:R-:W-:Y:S02]  /*0450*/  IMAD R7, R6.reuse, R5, R7 ;  /* 0x0000000506077224 */ /* 0x040fe400078e0207 */
[----:B------:R-:W2:Y:S01]  /*0460*/  LDC.64 R4, c[0x0][0x380] ;  /* 0x0000e000ff047b82 */ /* 0x000ea20000000a00 */
[C---:B------:R-:W-:Y:S02]  /*0470*/  ISETP.GT.U32.AND P1, PT, R6.reuse, R11, PT ;  /* 0x0000000b0600720c */ /* 0x040fe40003f24070 */
[----:B------:R-:W-:-:S11]  /*0480*/  ISETP.GT.U32.AND P0, PT, R6, R7, PT ;  /* 0x000000070600720c */ /* 0x000fd60003f04070 */
[----:B------:R-:W-:Y:S01]  /*0490*/  @!P1 IMAD.IADD R11, R11, 0x1, -R6 ;  /* 0x000000010b0b9824 */ /* 0x000fe200078e0a06 */
[----:B------:R-:W-:Y:S02]  /*04a0*/  ISETP.GE.AND P1, PT, R10, RZ, PT ;  /* 0x000000ff0a00720c */ /* 0x000fe40003f26270 */
[----:B------:R-:W-:Y:S02]  /*04b0*/  @!P0 IADD3 R7, PT, PT, R7, -R6, RZ ;  /* 0x8000000607078210 */ /* 0x000fe40007ffe0ff */
[C---:B------:R-:W-:Y:S02]  /*04c0*/  ISETP.GT.U32.AND P3, PT, R6.reuse, R11, PT ;  /* 0x0000000b0600720c */ /* 0x040fe40003f64070 */
[----:B------:R-:W-:Y:S02]  /*04d0*/  ISETP.GT.U32.AND P2, PT, R6, R7, PT ;  /* 0x000000070600720c */ /* 0x000fe40003f44070 */
[----:B------:R-:W-:Y:S01]  /*04e0*/  ISETP.GE.AND P0, PT, R3, RZ, PT ;  /* 0x000000ff0300720c */ /* 0x000fe20003f06270 */
[----:B------:R-:W-:-:S04]  /*04f0*/  IMAD R3, R2, R3, R10 ;  /* 0x0000000302037224 */ /* 0x000fc800078e020a */
[----:B-1----:R-:W-:-:S04]  /*0500*/  IMAD.WIDE R8, R3, 0x8, R8 ;  /* 0x0000000803087825 */ /* 0x002fc800078e0208 */
[----:B------:R-:W-:Y:S01]  /*0510*/  @!P3 IMAD.IADD R11, R11, 0x1, -R6 ;  /* 0x000000010b0bb824 */ /* 0x000fe200078e0a06 */
[----:B0-----:R-:W3:Y:S01]  /*0520*/  LDG.E.64 R2, desc[UR4][R8.64] ;  /* 0x0000000408027981 */ /* 0x001ee2000c1e1b00 */
[----:B------:R-:W-:Y:S02]  /*0530*/  @!P2 IADD3 R7, PT, PT, R7, -R6, RZ ;  /* 0x800000060707a210 */ /* 0x000fe40007ffe0ff */
[----:B------:R-:W-:Y:S01]  /*0540*/  @!P1 IMAD.MOV R11, RZ, RZ, -R11 ;  /* 0x000000ffff0b9224 */ /* 0x000fe200078e0a0b */
[----:B------:R-:W-:Y:S02]  /*0550*/  ISETP.NE.AND P2, PT, R0, RZ, PT ;  /* 0x000000ff0000720c */ /* 0x000fe40003f45270 */
[----:B------:R-:W-:Y:S02]  /*0560*/  LOP3.LUT R6, RZ, R0, RZ, 0x33, !PT ;  /* 0x00000000ff067212 */ /* 0x000fe400078e33ff */
[----:B------:R-:W-:Y:S02]  /*0570*/  @!P0 IADD3 R7, PT, PT, -R7, RZ, RZ ;  /* 0x000000ff07078210 */ /* 0x000fe40007ffe1ff */
[----:B------:R-:W-:-:S02]  /*0580*/  SEL R11, R6, R11, !P2 ;  /* 0x0000000b060b7207 */ /* 0x000fc40005000000 */
[----:B------:R-:W-:-:S05]  /*0590*/  SEL R7, R6, R7, !P2 ;  /* 0x0000000706077207 */ /* 0x000fca0005000000 */
[----:B------:R-:W-:-:S04]  /*05a0*/  IMAD R11, R7, R0, R11 ;  /* 0x00000000070b7224 */ /* 0x000fc800078e020b */
[----:B--2---:R-:W-:-:S06]  /*05b0*/  IMAD.WIDE R4, R11, 0x8, R4 ;  /* 0x000000080b047825 */ /* 0x004fcc00078e0204 */
[----:B------:R-:W3:Y:S02]  /*05c0*/  LDG.E.64 R4, desc[UR4][R4.64] ;  /* 0x0000000404047981 */ /* 0x000ee4000c1e1b00 */
[-C--:B---3--:R-:W-:Y:S02]  /*05d0*/  IMAD R11, R5, R2.reuse, RZ ;  /* 0x00000002050b7224 */ /* 0x088fe400078e02ff */
[----:B------:R-:W-:-:S04]  /*05e0*/  IMAD.WIDE.U32 R6, R4, R2, RZ ;  /* 0x0000000204067225 */ /* 0x000fc800078e00ff */
[----:B------:R-:W-:-:S05]  /*05f0*/  IMAD R11, R3, R4, R11 ;  /* 0x00000004030b7224 */ /* 0x000fca00078e020b */
[----:B------:R-:W-:-:S05]  /*0600*/  IADD3 R7, PT, PT, R7, R11, RZ ;  /* 0x0000000b07077210 */ /* 0x000fca0007ffe0ff */
[----:B------:R-:W-:Y:S01]  /*0610*/  STG.E.64 desc[UR4][R8.64], R6 ;  /* 0x0000000608007986 */ /* 0x000fe2000c101b04 */
[----:B------:R-:W-:Y:S05]  /*0620*/  EXIT ;  /* 0x000000000000794d */ /* 0x000fea0003800000 */
.L_x_0:
[----:B------:R-:W-:-:S00]  /*0630*/  BRA `(.L_x_0) ;  /* 0xfffffffc00fc7947 */ /* 0x000fc0000383ffff */
[----:B------:R-:W-:-:S00]  /*0640*/  NOP ;  /* 0x0000000000007918 */ /* 0x000fc00000000000 */
        /* <DEDUP_REMOVED lines=11> */
.L_x_3:


//--------------------- .text._Z16FindWeightMatrixPlS_i --------------------------
	.section	.text._Z16FindWeightMatrixPlS_i,"ax",@progbits
	.align	128
        .global         _Z16FindWeightMatrixPlS_i
        .type           _Z16FindWeightMatrixPlS_i,@function
        .size           _Z16FindWeightMatrixPlS_i,(.L_x_4 - _Z16FindWeightMatrixPlS_i)
        .other          _Z16FindWeightMatrixPlS_i,@"STO_CUDA_ENTRY STV_DEFAULT"
_Z16FindWeightMatrixPlS_i:
.text._Z16FindWeightMatrixPlS_i:
[----:B------:R-:W-:Y:S08]  /*0000*/  LDC R1, c[0x0][0x37c] ;  /* 0x0000df00ff017b82 */ /* 0x000ff00000000800 */
[----:B------:R-:W0:Y:S01]  /*0010*/  LDC R0, c[0x0][0x390] ;  /* 0x0000e400ff007b82 */ /* 0x000e220000000800 */
[----:B------:R-:W1:Y:S01]  /*0020*/  S2R R5, SR_TID.X ;  /* 0x0000000000057919 */ /* 0x000e620000002100 */
[----:B------:R-:W2:Y:S06]  /*0030*/  S2R R7, SR_TID.Y ;  /* 0x0000000000077919 */ /* 0x000eac0000002200 */
[----:B------:R-:W1:Y:S08]  /*0040*/  S2UR UR4, SR_CTAID.X ;  /* 0x00000000000479c3 */ /* 0x000e700000002500 */
[----:B------:R-:W1:Y:S01]  /*0050*/  LDC R2, c[0x0][0x360] ;  /* 0x0000d800ff027b82 */ /* 0x000e620000000800 */
[----:B------:R-:W2:Y:S01]  /*0060*/  LDCU UR5, c[0x0][0x364] ;  /* 0x00006c80ff0577ac */ /* 0x000ea20008000800 */
[----:B0-----:R-:W-:-:S02]  /*0070*/  IABS R11, R0 ;  /* 0x00000000000b7213 */ /* 0x001fc40000000000 */
[----:B------:R-:W-:Y:S02]  /*0080*/  LOP3.LUT R9, RZ, R0, RZ, 0x33, !PT ;  /* 0x00000000ff097212 */ /* 0x000fe400078e33ff */
[----:B------:R-:W0:Y:S01]  /*0090*/  I2F.RP R4, R11 ;  /* 0x0000000b00047306 */ /* 0x000e220000209400 */
[----:B-1----:R-:W-:-:S07]  /*00a0*/  IMAD R2, R2, UR4, R5 ;  /* 0x0000000402027c24 */ /* 0x002fce000f8e0205 */
[----:B0-----:R-:W0:Y:S01]  /*00b0*/  MUFU.RCP R4, R4 ;  /* 0x0000000400047308 */ /* 0x001e220000001000 */
[----:B--2---:R-:W-:Y:S02]  /*00c0*/  IMAD R5, R2, UR5, R7 ;  /* 0x0000000502057c24 */ /* 0x004fe4000f8e0207 */
[----:B------:R-:W-:Y:S02]  /*00d0*/  IMAD.MOV.U32 R2, RZ, RZ, RZ ;  /* 0x000000ffff027224 */ /* 0x000fe400078e00ff */
[----:B0-----:R-:W-:Y:S01]  /*00e0*/  VIADD R3, R4, 0xffffffe ;  /* 0x0ffffffe04037836 */ /* 0x001fe20000000000 */
[----:B------:R-:W-:-:S05]  /*00f0*/  IABS R4, R5 ;  /* 0x0000000500047213 */ /* 0x000fca0000000000 */
[----:B------:R-:W0:Y:S02]  /*0100*/  F2I.FTZ.U32.TRUNC.NTZ R3, R3 ;  /* 0x0000000300037305 */ /* 0x000e24000021f000 */
[----:B0-----:R-:W-:-:S04]  /*0110*/  IMAD.MOV R6, RZ, RZ, -R3 ;  /* 0x000000ffff067224 */ /* 0x001fc800078e0a03 */
[----:B------:R-:W-:-:S04]  /*0120*/  IMAD R7, R6, R11, RZ ;  /* 0x0000000b06077224 */ /* 0x000fc800078e02ff */
[----:B------:R-:W-:-:S06]  /*0130*/  IMAD.HI.U32 R2, R3, R7, R2 ;  /* 0x0000000703027227 */ /* 0x000fcc00078e0002 */
[----:B------:R-:W-:-:S04]  /*0140*/  IMAD.HI.U32 R2, R2, R4, RZ ;  /* 0x0000000402027227 */ /* 0x000fc800078e00ff */
[----:B------:R-:W-:-:S04]  /*0150*/  IMAD.MOV R3, RZ, RZ, -R2 ;  /* 0x000000ffff037224 */ /* 0x000fc800078e0a02 */
[----:B------:R-:W-:Y:S01]  /*0160*/  IMAD R4, R11, R3, R4 ;  /* 0x000000030b047224 */ /* 0x000fe200078e0204 */
[----:B------:R-:W-:-:S04]  /*0170*/  LOP3.LUT R3, R5, R0, RZ, 0x3c, !PT ;  /* 0x0000000005037212 */ /* 0x000fc800078e3cff */
[----:B------:R-:W-:Y:S02]  /*0180*/  ISETP.GT.U32.AND P2, PT, R11, R4, PT ;  /* 0x000000040b00720c */ /* 0x000fe40003f44070 */
[----:B------:R-:W-:-:S11]  /*0190*/  ISETP.GE.AND P0, PT, R3, RZ, PT ;  /* 0x000000ff0300720c */ /* 0x000fd60003f06270 */
[----:B------:R-:W-:Y:S02]  /*01a0*/  @!P2 IMAD.IADD R4, R4, 0x1, -R11 ;  /* 0x000000010404a824 */ /* 0x000fe400078e0a0b */
[----:B------:R-:W-:-:S03]  /*01b0*/  @!P2 VIADD R2, R2, 0x1 ;  /* 0x000000010202a836 */ /* 0x000fc60000000000 */
[----:B------:R-:W-:-:S13]  /*01c0*/  ISETP.GE.U32.AND P1, PT, R4, R11, PT ;  /* 0x0000000b0400720c */ /* 0x000fda0003f26070 */
[----:B------:R-:W-:Y:S01]  /*01d0*/  @P1 VIADD R2, R2, 0x1 ;  /* 0x0000000102021836 */ /* 0x000fe20000000000 */
[----:B------:R-:W-:-:S03]  /*01e0*/  ISETP.NE.AND P1, PT, R0, RZ, PT ;  /* 0x000000ff0000720c */ /* 0x000fc60003f25270 */
[----:B------:R-:W-:-:S05]  /*01f0*/  @!P0 IMAD.MOV R2, RZ, RZ, -R2 ;  /* 0x000000ffff028224 */ /* 0x000fca00078e0a02 */
[----:B------:R-:W-:-:S04]  /*0200*/  SEL R13, R9, R2, !P1 ;  /* 0x00000002090d7207 */ /* 0x000fc80004800000 */
[----:B------:R-:W-:-:S04]  /*0210*/  ISETP.GE.AND P0, PT, R13, R0, PT ;  /* 0x000000000d00720c */ /* 0x000fc80003f06270 */
[----:B------:R-:W-:-:S13]  /*0220*/  ISETP.LT.OR P0, PT, R0, RZ, P0 ;  /* 0x000000ff0000720c */ /* 0x000fda0000701670 */
[----:B------:R-:W-:Y:S05]  /*0230*/  @P0 EXIT ;  /* 0x000000000000094d */ /* 0x000fea0003800000 */
[----:B------:R-:W-:Y:S01]  /*0240*/  ISETP.GE.AND P2, PT, R5, RZ, PT ;  /* 0x000000ff0500720c */ /* 0x000fe20003f46270 */
[----:B------:R-:W0:Y:S01]  /*0250*/  LDC.64 R6, c[0x0][0x388] ;  /* 0x0000e200ff067b82 */ /* 0x000e220000000a00 */
[----:B------:R-:W-:Y:S01]  /*0260*/  IMAD.IADD R5, R4, 0x1, -R11 ;  /* 0x0000000104057824 */ /* 0x000fe200078e0a0b */
[-C--:B------:R-:W-:Y:S01]  /*0270*/  ISETP.GT.U32.AND P0, PT, R11, R4.reuse, PT ;  /* 0x000000040b00720c */ /* 0x080fe20003f04070 */
[----:B------:R-:W1:Y:S03]  /*0280*/  LDCU.64 UR4, c[0x0][0x358] ;  /* 0x00006b00ff0477ac */ /* 0x000e660008000a00 */
[----:B------:R-:W-:Y:S02]  /*0290*/  SEL R4, R5, R4, !P0 ;  /* 0x0000000405047207 */ /* 0x000fe40004000000 */
[----:B------:R-:W2:Y:S04]  /*02a0*/  LDC.64 R2, c[0x0][0x380] ;  /* 0x0000e000ff027b82 */ /* 0x000ea80000000a00 */
[----:B------:R-:W-:-:S05]  /*02b0*/  @!P2 IMAD.MOV R4, RZ, RZ, -R4 ;  /* 0x000000ffff04a224 */ /* 0x000fca00078e0a04 */
[----:B------:R-:W-:-:S05]  /*02c0*/  SEL R9, R9, R4, !P1 ;  /* 0x0000000409097207 */ /* 0x000fca0004800000 */
[----:B------:R-:W-:-:S04]  /*02d0*/  IMAD R9, R13, R0, R9 ;  /* 0x000000000d097224 */ /* 0x000fc800078e0209 */
[----:B0-----:R-:W-:-:S04]  /*02e0*/  IMAD.WIDE R6, R9, 0x8, R6 ;  /* 0x0000000809067825 */ /* 0x001fc800078e0206 */
[----:B--2---:R-:W-:Y:S02]  /*02f0*/  IMAD.WIDE R2, R9, 0x8, R2 ;  /* 0x0000000809027825 */ /* 0x004fe400078e0202 */
[----:B-1----:R-:W2:Y:S04]  /*0300*/  LDG.E.64 R6, desc[UR4][R6.64] ;  /* 0x0000000406067981 */ /* 0x002ea8000c1e1b00 */
[----:B------:R-:W2:Y:S02]  /*0310*/  LDG.E.64 R4, desc[UR4][R2.64] ;  /* 0x0000000402047981 */ /* 0x000ea4000c1e1b00 */
[----:B--2---:R-:W-:-:S04]  /*0320*/  ISETP.GT.U32.AND P0, PT, R4, R6, PT ;  /* 0x000000060400720c */ /* 0x004fc80003f04070 */
[----:B------:R-:W-:-:S04]  /*0330*/  ISETP.GT.AND.EX P0, PT, R5, R7, PT, P0 ;  /* 0x000000070500720c */ /* 0x000fc80003f04300 */
[----:B------:R-:W-:Y:S02]  /*0340*/  SEL R4, R4, R6, P0 ;  /* 0x0000000604047207 */ /* 0x000fe40000000000 */
[----:B------:R-:W-:-:S05]  /*0350*/  SEL R5, R5, R7, P0 ;  /* 0x0000000705057207 */ /* 0x000fca0000000000 */
[----:B------:R-:W-:Y:S01]  /*0360*/  STG.E.64 desc[UR4][R2.64], R4 ;  /* 0x0000000402007986 */ /* 0x000fe2000c101b04 */
[----:B------:R-:W-:Y:S05]  /*0370*/  EXIT ;  /* 0x000000000000794d */ /* 0x000fea0003800000 */
.L_x_1:
        /* <DEDUP_REMOVED lines=16> */
.L_x_4:


//--------------------- .text._Z24CalculateHadamardProductPlS_i --------------------------
	.section	.text._Z24CalculateHadamardProductPlS_i,"ax",@progbits
	.align	128
        .global         _Z24CalculateHadamardProductPlS_i
        .type           _Z24CalculateHadamardProductPlS_i,@function
        .size           _Z24CalculateHadamardProductPlS_i,(.L_x_5 - _Z24CalculateHadamardProductPlS_i)
        .other          _Z24CalculateHadamardProductPlS_i,@"STO_CUDA_ENTRY STV_DEFAULT"
_Z24CalculateHadamardProductPlS_i:
.text._Z24CalculateHadamardProductPlS_i:
[----:B------:R-:W-:Y:S08]  /*0000*/  LDC R1, c[0x0][0x37c] ;  /* 0x0000df00ff017b82 */ /* 0x000ff00000000800 */
[----:B------:R-:W0:Y:S01]  /*0010*/  LDC R0, c[0x0][0x390] ;  /* 0x0000e400ff007b82 */ /* 0x000e220000000800 */
[----:B------:R-:W1:Y:S07]  /*0020*/  S2R R5, SR_TID.X ;  /* 0x0000000000057919 */ /* 0x000e6e0000002100 */
[----:B------:R-:W1:Y:S08]  /*0030*/  S2UR UR4, SR_CTAID.X ;  /* 0x00000000000479c3 */ /* 0x000e700000002500 */
[----:B------:R-:W1:Y:S01]  /*0040*/  LDC R6, c[0x0][0x360] ;  /* 0x0000d800ff067b82 */ /* 0x000e620000000800 */
[----:B0-----:R-:W-:-:S04]  /*0050*/  IABS R9, R0 ;  /* 0x0000000000097213 */ /* 0x001fc80000000000 */
[----:B------:R-:W0:Y:S01]  /*0060*/  I2F.RP R4, R9 ;  /* 0x0000000900047306 */ /* 0x000e220000209400 */
[----:B-1----:R-:W-:-:S07]  /*0070*/  IMAD R5, R6, UR4, R5 ;  /* 0x0000000406057c24 */ /* 0x002fce000f8e0205 */
[----:B0-----:R-:W0:Y:S02]  /*0080*/  MUFU.RCP R4, R4 ;  /* 0x0000000400047308 */ /* 0x001e240000001000 */
[----:B0-----:R-:W-:Y:S01]  /*0090*/  VIADD R2, R4, 0xffffffe ;  /* 0x0ffffffe04027836 */ /* 0x001fe20000000000 */
[----:B------:R-:W-:-:S05]  /*00a0*/  IABS R4, R5 ;  /* 0x0000000500047213 */ /* 0x000fca0000000000 */
[----:B------:R0:W1:Y:S02]  /*00b0*/  F2I.FTZ.U32.TRUNC.NTZ R3, R2 ;  /* 0x0000000200037305 */ /* 0x000064000021f000 */
[----:B0-----:R-:W-:Y:S02]  /*00c0*/  HFMA2 R2, -RZ, RZ, 0, 0 ;  /* 0x00000000ff027431 */ /* 0x001fe400000001ff */
[----:B-1----:R-:W-:-:S04]  /*00d0*/  IMAD.MOV R8, RZ, RZ, -R3 ;  /* 0x000000ffff087224 */ /* 0x002fc800078e0a03 */
[----:B------:R-:W-:Y:S01]  /*00e0*/  IMAD R7, R8, R9, RZ ;  /* 0x0000000908077224 */ /* 0x000fe200078e02ff */
[----:B------:R-:W-:-:S03]  /*00f0*/  LOP3.LUT R8, RZ, R0, RZ, 0x33, !PT ;  /* 0x00000000ff087212 */ /* 0x000fc600078e33ff */
[----:B------:R-:W-:Y:S01]  /*0100*/  IMAD.HI.U32 R3, R3, R7, R2 ;  /* 0x0000000703037227 */ /* 0x000fe200078e0002 */
[----:B------:R-:W-:-:S04]  /*0110*/  LOP3.LUT R2, R5, R0, RZ, 0x3c, !PT ;  /* 0x0000000005027212 */ /* 0x000fc800078e3cff */
[----:B------:R-:W-:Y:S01]  /*0120*/  ISETP.GE.AND P0, PT, R2, RZ, PT ;  /* 0x000000ff0200720c */ /* 0x000fe20003f06270 */
[----:B------:R-:W-:-:S04]  /*0130*/  IMAD.HI.U32 R3, R3, R4, RZ ;  /* 0x0000000403037227 */ /* 0x000fc800078e00ff */
[----:B------:R-:W-:-:S04]  /*0140*/  IMAD.MOV R6, RZ, RZ, -R3 ;  /* 0x000000ffff067224 */ /* 0x000fc800078e0a03 */
[----:B------:R-:W-:-:S05]  /*0150*/  IMAD R4, R9, R6, R4 ;  /* 0x0000000609047224 */ /* 0x000fca00078e0204 */
[----:B------:R-:W-:-:S13]  /*0160*/  ISETP.GT.U32.AND P2, PT, R9, R4, PT ;  /* 0x000000040900720c */ /* 0x000fda0003f44070 */
[----:B------:R-:W-:Y:S01]  /*0170*/  @!P2 IADD3 R4, PT, PT, R4, -R9, RZ ;  /* 0x800000090404a210 */ /* 0x000fe20007ffe0ff */
[----:B------:R-:W-:-:S03]  /*0180*/  @!P2 VIADD R3, R3, 0x1 ;  /* 0x000000010303a836 */ /* 0x000fc60000000000 */
[----:B------:R-:W-:-:S13]  /*0190*/  ISETP.GE.U32.AND P1, PT, R4, R9, PT ;  /* 0x000000090400720c */ /* 0x000fda0003f26070 */
[----:B------:R-:W-:Y:S02]  /*01a0*/  @P1 IADD3 R3, PT, PT, R3, 0x1, RZ ;  /* 0x0000000103031810 */ /* 0x000fe40007ffe0ff */
        /* <DEDUP_REMOVED lines=8> */
[----:B------:R-:W-:Y:S01]  /*0230*/  ISETP.GT.U32.AND P0, PT, R9, R4, PT ;  /* 0x000000040900720c */ /* 0x000fe20003f04070 */
[----:B------:R-:W1:Y:S01]  /*0240*/  LDCU.64 UR4, c[0x0][0x358] ;  /* 0x00006b00ff0477ac */ /* 0x000e620008000a00 */
[----:B------:R-:W-:-:S04]  /*0250*/  IADD3 R5, PT, PT, R4, -R9, RZ ;  /* 0x8000000904057210 */ /* 0x000fc80007ffe0ff */
[----:B------:R-:W-:Y:S01]  /*0260*/  SEL R5, R5, R4, !P0 ;  /* 0x0000000405057207 */ /* 0x000fe20004000000 */
[----:B------:R-:W2:Y:S04]  /*0270*/  LDC.64 R2, c[0x0][0x380] ;  /* 0x0000e000ff027b82 */ /* 0x000ea80000000a00 */
[----:B------:R-:W-:-:S05]  /*0280*/  @!P2 IMAD.MOV R5, RZ, RZ, -R5 ;  /* 0x000000ffff05a224 */ /* 0x000fca00078e0a05 */
[----:B------:R-:W-:-:S05]  /*0290*/  SEL R5, R8, R5, !P1 ;  /* 0x0000000508057207 */ /* 0x000fca0004800000 */
[-C--:B------:R-:W-:Y:S02]  /*02a0*/  IMAD R9, R11, R0.reuse, R5 ;  /* 0x000000000b097224 */ /* 0x080fe400078e0205 */
[----:B------:R-:W-:-:S04]  /*02b0*/  IMAD R5, R5, R0, R11 ;  /* 0x0000000005057224 */ /* 0x000fc800078e020b */
[----:B0-----:R-:W-:-:S04]  /*02c0*/  IMAD.WIDE R6, R5, 0x8, R6 ;  /* 0x0000000805067825 */ /* 0x001fc800078e0206 */
[----:B--2---:R-:W-:Y:S02]  /*02d0*/  IMAD.WIDE R2, R9, 0x8, R2 ;  /* 0x0000000809027825 */ /* 0x004fe400078e0202 */
[----:B-1----:R-:W2:Y:S04]  /*02e0*/  LDG.E.64 R6, desc[UR4][R6.64] ;  /* 0x0000000406067981 */ /* 0x002ea8000c1e1b00 */
[----:B------:R-:W2:Y:S02]  /*02f0*/  LDG.E.64 R4, desc[UR4][R2.64] ;  /* 0x0000000402047981 */ /* 0x000ea4000c1e1b00 */
[-C--:B--2---:R-:W-:Y:S02]  /*0300*/  IMAD R11, R7, R4.reuse, RZ ;  /* 0x00000004070b7224 */ /* 0x084fe400078e02ff */
[----:B------:R-:W-:-:S04]  /*0310*/  IMAD.WIDE.U32 R8, R6, R4, RZ ;  /* 0x0000000406087225 */ /* 0x000fc800078e00ff */
[----:B------:R-:W-:-:S05]  /*0320*/  IMAD R11, R5, R6, R11 ;  /* 0x00000006050b7224 */ /* 0x000fca00078e020b */
[----:B------:R-:W-:-:S05]  /*0330*/  IADD3 R9, PT, PT, R9, R11, RZ ;  /* 0x0000000b09097210 */ /* 0x000fca0007ffe0ff */
[----:B------:R-:W-:Y:S01]  /*0340*/  STG.E.64 desc[UR4][R2.64], R8 ;  /* 0x0000000802007986 */ /* 0x000fe2000c101b04 */
[----:B------:R-:W-:Y:S05]  /*0350*/  EXIT ;  /* 0x000000000000794d */ /* 0x000fea0003800000 */
.L_x_2:
        /* <DEDUP_REMOVED lines=10> */
.L_x_5:


//--------------------- .nv.shared.reserved.0     --------------------------
	.section	.nv.shared.reserved.0,"aw",@nobits
	.weak		__nv_reservedSMEM_offset_0_alias
	.size		__nv_reservedSMEM_offset_0_alias, 0, 64
	.other		__nv_reservedSMEM_offset_0_alias,@"STO_CUDA_RESERVED_SHARED STV_DEFAULT"
__nv_reservedSMEM_offset_0_alias:
	.zero		0
	.zero		64


//--------------------- .nv.constant0._Z20CalculateFinalMatrixPlS_i --------------------------
	.section	.nv.constant0._Z20CalculateFinalMatrixPlS_i,"a",@progbits
	.sectionflags	@""
	.align	4
.nv.constant0._Z20CalculateFinalMatrixPlS_i:
	.zero		916


//--------------------- .nv.constant0._Z16FindWeightMatrixPlS_i --------------------------
	.section	.nv.constant0._Z16FindWeightMatrixPlS_i,"a",@progbits
	.sectionflags	@""
	.align	4
.nv.constant0._Z16FindWeightMatrixPlS_i:
	.zero		916


//--------------------- .nv.constant0._Z24CalculateHadamardProductPlS_i --------------------------
	.section	.nv.constant0._Z24CalculateHadamardProductPlS_i,"a",@progbits
	.sectionflags	@""
	.align	4
.nv.constant0._Z24CalculateHadamardProductPlS_i:
	.zero		916


//--------------------- SYMBOLS --------------------------

	.type		.nv.reservedSmem.offset0,@object
	.size		.nv.reservedSmem.offset0,0x4
